//
// Generated by NVIDIA NVVM Compiler
//
// Compiler Build ID: CL-36424714
// Cuda compilation tools, release 13.0, V13.0.88
// Based on NVVM 20.0.0
//

.version 9.0
.target sm_100
.address_size 64

	// .globl	_Z19computeForcesKerneliPK7double3PS_

.visible .entry _Z19computeForcesKerneliPK7double3PS_(
	.param .u32 _Z19computeForcesKerneliPK7double3PS__param_0,
	.param .u64 .ptr .align 1 _Z19computeForcesKerneliPK7double3PS__param_1,
	.param .u64 .ptr .align 1 _Z19computeForcesKerneliPK7double3PS__param_2
)
{
	.reg .pred 	%p<9>;
	.reg .b32 	%r<20>;
	.reg .b64 	%rd<18>;
	.reg .b64 	%fd<157>;

	ld.param.u32 	%r10, [_Z19computeForcesKerneliPK7double3PS__param_0];
	ld.param.u64 	%rd6, [_Z19computeForcesKerneliPK7double3PS__param_1];
	cvta.to.global.u64 	%rd1, %rd6;
	mov.u32 	%r11, %ctaid.x;
	mov.u32 	%r12, %ntid.x;
	mov.u32 	%r13, %tid.x;
	mad.lo.s32 	%r1, %r11, %r12, %r13;
	setp.ge.s32 	%p1, %r1, %r10;
	@%p1 bra 	$L__BB0_11;
	setp.lt.s32 	%p2, %r10, 1;
	mov.f64 	%fd154, 0d0000000000000000;
	mov.f64 	%fd155, %fd154;
	mov.f64 	%fd156, %fd154;
	@%p2 bra 	$L__BB0_10;
	mul.wide.s32 	%rd7, %r1, 24;
	add.s64 	%rd8, %rd1, %rd7;
	ld.global.f64 	%fd1, [%rd8];
	ld.global.f64 	%fd2, [%rd8+8];
	ld.global.f64 	%fd3, [%rd8+16];
	and.b32  	%r2, %r10, 3;
	setp.lt.u32 	%p3, %r10, 4;
	mov.f64 	%fd156, 0d0000000000000000;
	mov.b32 	%r19, 0;
	mov.f64 	%fd155, %fd156;
	mov.f64 	%fd154, %fd156;
	@%p3 bra 	$L__BB0_5;
	and.b32  	%r19, %r10, 2147483644;
	neg.s32 	%r17, %r19;
	add.s64 	%rd17, %rd1, 48;
	mov.f64 	%fd156, 0d0000000000000000;
$L__BB0_4:
	.pragma "nounroll";
	ld.global.f64 	%fd35, [%rd17+-48];
	sub.f64 	%fd36, %fd35, %fd1;
	ld.global.f64 	%fd37, [%rd17+-40];
	sub.f64 	%fd38, %fd37, %fd2;
	ld.global.f64 	%fd39, [%rd17+-32];
	sub.f64 	%fd40, %fd39, %fd3;
	fma.rn.f64 	%fd41, %fd36, %fd36, 0d20CA2FE76A3F9475;
	fma.rn.f64 	%fd42, %fd38, %fd38, %fd41;
	fma.rn.f64 	%fd43, %fd40, %fd40, %fd42;
	sqrt.rn.f64 	%fd44, %fd43;
	rcp.rn.f64 	%fd45, %fd44;
	mul.f64 	%fd46, %fd45, %fd45;
	mul.f64 	%fd47, %fd45, %fd46;
	fma.rn.f64 	%fd48, %fd36, %fd47, %fd154;
	fma.rn.f64 	%fd49, %fd38, %fd47, %fd155;
	fma.rn.f64 	%fd50, %fd40, %fd47, %fd156;
	ld.global.f64 	%fd51, [%rd17+-24];
	sub.f64 	%fd52, %fd51, %fd1;
	ld.global.f64 	%fd53, [%rd17+-16];
	sub.f64 	%fd54, %fd53, %fd2;
	ld.global.f64 	%fd55, [%rd17+-8];
	sub.f64 	%fd56, %fd55, %fd3;
	fma.rn.f64 	%fd57, %fd52, %fd52, 0d20CA2FE76A3F9475;
	fma.rn.f64 	%fd58, %fd54, %fd54, %fd57;
	fma.rn.f64 	%fd59, %fd56, %fd56, %fd58;
	sqrt.rn.f64 	%fd60, %fd59;
	rcp.rn.f64 	%fd61, %fd60;
	mul.f64 	%fd62, %fd61, %fd61;
	mul.f64 	%fd63, %fd61, %fd62;
	fma.rn.f64 	%fd64, %fd52, %fd63, %fd48;
	fma.rn.f64 	%fd65, %fd54, %fd63, %fd49;
	fma.rn.f64 	%fd66, %fd56, %fd63, %fd50;
	ld.global.f64 	%fd67, [%rd17];
	sub.f64 	%fd68, %fd67, %fd1;
	ld.global.f64 	%fd69, [%rd17+8];
	sub.f64 	%fd70, %fd69, %fd2;
	ld.global.f64 	%fd71, [%rd17+16];
	sub.f64 	%fd72, %fd71, %fd3;
	fma.rn.f64 	%fd73, %fd68, %fd68, 0d20CA2FE76A3F9475;
	fma.rn.f64 	%fd74, %fd70, %fd70, %fd73;
	fma.rn.f64 	%fd75, %fd72, %fd72, %fd74;
	sqrt.rn.f64 	%fd76, %fd75;
	rcp.rn.f64 	%fd77, %fd76;
	mul.f64 	%fd78, %fd77, %fd77;
	mul.f64 	%fd79, %fd77, %fd78;
	fma.rn.f64 	%fd80, %fd68, %fd79, %fd64;
	fma.rn.f64 	%fd81, %fd70, %fd79, %fd65;
	fma.rn.f64 	%fd82, %fd72, %fd79, %fd66;
	ld.global.f64 	%fd83, [%rd17+24];
	sub.f64 	%fd84, %fd83, %fd1;
	ld.global.f64 	%fd85, [%rd17+32];
	sub.f64 	%fd86, %fd85, %fd2;
	ld.global.f64 	%fd87, [%rd17+40];
	sub.f64 	%fd88, %fd87, %fd3;
	fma.rn.f64 	%fd89, %fd84, %fd84, 0d20CA2FE76A3F9475;
	fma.rn.f64 	%fd90, %fd86, %fd86, %fd89;
	fma.rn.f64 	%fd91, %fd88, %fd88, %fd90;
	sqrt.rn.f64 	%fd92, %fd91;
	rcp.rn.f64 	%fd93, %fd92;
	mul.f64 	%fd94, %fd93, %fd93;
	mul.f64 	%fd95, %fd93, %fd94;
	fma.rn.f64 	%fd154, %fd84, %fd95, %fd80;
	fma.rn.f64 	%fd155, %fd86, %fd95, %fd81;
	fma.rn.f64 	%fd156, %fd88, %fd95, %fd82;
	add.s32 	%r17, %r17, 4;
	add.s64 	%rd17, %rd17, 96;
	setp.ne.s32 	%p4, %r17, 0;
	@%p4 bra 	$L__BB0_4;
$L__BB0_5:
	setp.eq.s32 	%p5, %r2, 0;
	@%p5 bra 	$L__BB0_10;
	setp.eq.s32 	%p6, %r2, 1;
	@%p6 bra 	$L__BB0_8;
	mul.wide.u32 	%rd9, %r19, 24;
	add.s64 	%rd10, %rd1, %rd9;
	ld.global.f64 	%fd97, [%rd10];
	sub.f64 	%fd98, %fd97, %fd1;
	ld.global.f64 	%fd99, [%rd10+8];
	sub.f64 	%fd100, %fd99, %fd2;
	ld.global.f64 	%fd101, [%rd10+16];
	sub.f64 	%fd102, %fd101, %fd3;
	fma.rn.f64 	%fd103, %fd98, %fd98, 0d20CA2FE76A3F9475;
	fma.rn.f64 	%fd104, %fd100, %fd100, %fd103;
	fma.rn.f64 	%fd105, %fd102, %fd102, %fd104;
	sqrt.rn.f64 	%fd106, %fd105;
	rcp.rn.f64 	%fd107, %fd106;
	mul.f64 	%fd108, %fd107, %fd107;
	mul.f64 	%fd109, %fd107, %fd108;
	fma.rn.f64 	%fd110, %fd98, %fd109, %fd154;
	fma.rn.f64 	%fd111, %fd100, %fd109, %fd155;
	fma.rn.f64 	%fd112, %fd102, %fd109, %fd156;
	ld.global.f64 	%fd113, [%rd10+24];
	sub.f64 	%fd114, %fd113, %fd1;
	ld.global.f64 	%fd115, [%rd10+32];
	sub.f64 	%fd116, %fd115, %fd2;
	ld.global.f64 	%fd117, [%rd10+40];
	sub.f64 	%fd118, %fd117, %fd3;
	fma.rn.f64 	%fd119, %fd114, %fd114, 0d20CA2FE76A3F9475;
	fma.rn.f64 	%fd120, %fd116, %fd116, %fd119;
	fma.rn.f64 	%fd121, %fd118, %fd118, %fd120;
	sqrt.rn.f64 	%fd122, %fd121;
	rcp.rn.f64 	%fd123, %fd122;
	mul.f64 	%fd124, %fd123, %fd123;
	mul.f64 	%fd125, %fd123, %fd124;
	fma.rn.f64 	%fd154, %fd114, %fd125, %fd110;
	fma.rn.f64 	%fd155, %fd116, %fd125, %fd111;
	fma.rn.f64 	%fd156, %fd118, %fd125, %fd112;
	add.s32 	%r19, %r19, 2;
$L__BB0_8:
	and.b32  	%r16, %r10, 1;
	setp.eq.b32 	%p7, %r16, 1;
	not.pred 	%p8, %p7;
	@%p8 bra 	$L__BB0_10;
	mul.wide.u32 	%rd11, %r19, 24;
	add.s64 	%rd12, %rd1, %rd11;
	ld.global.f64 	%fd126, [%rd12];
	sub.f64 	%fd127, %fd126, %fd1;
	ld.global.f64 	%fd128, [%rd12+8];
	sub.f64 	%fd129, %fd128, %fd2;
	ld.global.f64 	%fd130, [%rd12+16];
	sub.f64 	%fd131, %fd130, %fd3;
	fma.rn.f64 	%fd132, %fd127, %fd127, 0d20CA2FE76A3F9475;
	fma.rn.f64 	%fd133, %fd129, %fd129, %fd132;
	fma.rn.f64 	%fd134, %fd131, %fd131, %fd133;
	sqrt.rn.f64 	%fd135, %fd134;
	rcp.rn.f64 	%fd136, %fd135;
	mul.f64 	%fd137, %fd136, %fd136;
	mul.f64 	%fd138, %fd136, %fd137;
	fma.rn.f64 	%fd154, %fd127, %fd138, %fd154;
	fma.rn.f64 	%fd155, %fd129, %fd138, %fd155;
	fma.rn.f64 	%fd156, %fd131, %fd138, %fd156;
$L__BB0_10:
	ld.param.u64 	%rd16, [_Z19computeForcesKerneliPK7double3PS__param_2];
	cvta.to.global.u64 	%rd13, %rd16;
	mul.wide.s32 	%rd14, %r1, 24;
	add.s64 	%rd15, %rd13, %rd14;
	st.global.f64 	[%rd15], %fd154;
	st.global.f64 	[%rd15+8], %fd155;
	st.global.f64 	[%rd15+16], %fd156;
$L__BB0_11:
	ret;

}


// ===== COMPILED SASS (sm_100) =====

	.target	sm_100

	.elftype	@"ET_EXEC"


//--------------------- .note.nv.tkinfo           --------------------------
	.section	.note.nv.tkinfo,"",@"SHT_NOTE"
	.sectionflags	@"SHF_NOTE_NV_TKINFO"
	.tkinfo
        /*0018*/ 	.word	0x00000002
        /*0030*/ 	.string	""
        /*0030*/ 	.string	"ptxas"
        /*0030*/ 	.string	"Cuda compilation tools, release 13.0, V13.0.88"
        /*0030*/ 	.string	"Build cuda_13.0.r13.0/compiler.36424714_0"
        /*0030*/ 	.string	"-arch sm_100 -m 64 "



//--------------------- .note.nv.cuinfo           --------------------------
	.section	.note.nv.cuinfo,"",@"SHT_NOTE"
	.sectionflags	@"SHF_NOTE_NV_CUINFO"
        /*0018*/ 	.short	0x0002
        /*001a*/ 	.short	0x0064
        /*001c*/ 	.short	0x0082
	.zero		2


//--------------------- .nv.info                  --------------------------
	.section	.nv.info,"",@"SHT_CUDA_INFO"
	.align	4


	//----- nvinfo : EIATTR_REGCOUNT
	.align		4
        /*0000*/ 	.byte	0x04, 0x2f
        /*0002*/ 	.short	(.L_1 - .L_0)
	.align		4
.L_0:
        /*0004*/ 	.word	index@(_Z19computeForcesKerneliPK7double3PS_)
        /*0008*/ 	.word	0x0000002a


	//----- nvinfo : EIATTR_FRAME_SIZE
	.align		4
.L_1:
        /*000c*/ 	.byte	0x04, 0x11
        /*000e*/ 	.short	(.L_3 - .L_2)
	.align		4
.L_2:
        /*0010*/ 	.word	index@($__internal_1_$__cuda_sm20_dsqrt_rn_f64_mediumpath_v1)
        /*0014*/ 	.word	0x00000000


	//----- nvinfo : EIATTR_FRAME_SIZE
	.align		4
.L_3:
        /*0018*/ 	.byte	0x04, 0x11
        /*001a*/ 	.short	(.L_5 - .L_4)
	.align		4
.L_4:
        /*001c*/ 	.word	index@($__internal_0_$__cuda_sm20_dblrcp_rn_slowpath_v3)
        /*0020*/ 	.word	0x00000000


	//----- nvinfo : EIATTR_FRAME_SIZE
	.align		4
.L_5:
        /*0024*/ 	.byte	0x04, 0x11
        /*0026*/ 	.short	(.L_7 - .L_6)
	.align		4
.L_6:
        /*0028*/ 	.word	index@(_Z19computeForcesKerneliPK7double3PS_)
        /*002c*/ 	.word	0x00000000


	//----- nvinfo : EIATTR_MIN_STACK_SIZE
	.align		4
.L_7:
        /*0030*/ 	.byte	0x04, 0x12
        /*0032*/ 	.short	(.L_9 - .L_8)
	.align		4
.L_8:
        /*0034*/ 	.word	index@(_Z19computeForcesKerneliPK7double3PS_)
        /*0038*/ 	.word	0x00000000
.L_9:


//--------------------- .nv.compat                --------------------------
	.section	.nv.compat,"",@"SHT_CUDA_COMPAT_INFO"
	.align	4
        /*0000*/ 	.byte	0x02, 0x09, 0x00, 0x00, 0x02, 0x02, 0x01, 0x00, 0x02, 0x05, 0x05, 0x00, 0x03, 0x07, 0x01, 0x01
        /*0010*/ 	.byte	0x02, 0x03, 0x00, 0x00, 0x02, 0x06, 0x01, 0x00, 0x04, 0x0b, 0x08, 0x00, 0x01, 0x00, 0x00, 0x00
        /*0020*/ 	.byte	0x00, 0x00, 0x00, 0x00


//--------------------- .nv.info._Z19computeForcesKerneliPK7double3PS_ --------------------------
	.section	.nv.info._Z19computeForcesKerneliPK7double3PS_,"",@"SHT_CUDA_INFO"
	.sectionflags	@""
	.align	4


	//----- nvinfo : EIATTR_CUDA_API_VERSION
	.align		4
        /*0000*/ 	.byte	0x04, 0x37
        /*0002*/ 	.short	(.L_11 - .L_10)
.L_10:
        /*0004*/ 	.word	0x00000082


	//----- nvinfo : EIATTR_KPARAM_INFO
	.align		4
.L_11:
        /*0008*/ 	.byte	0x04, 0x17
        /*000a*/ 	.short	(.L_13 - .L_12)
.L_12:
        /*000c*/ 	.word	0x00000000
        /*0010*/ 	.short	0x0002
        /*0012*/ 	.short	0x0010
        /*0014*/ 	.byte	0x00, 0xf5, 0x21, 0x00


	//----- nvinfo : EIATTR_KPARAM_INFO
	.align		4
.L_13:
        /*0018*/ 	.byte	0x04, 0x17
        /*001a*/ 	.short	(.L_15 - .L_14)
.L_14:
        /*001c*/ 	.word	0x00000000
        /*0020*/ 	.short	0x0001
        /*0022*/ 	.short	0x0008
        /*0024*/ 	.byte	0x00, 0xf5, 0x21, 0x00


	//----- nvinfo : EIATTR_KPARAM_INFO
	.align		4
.L_15:
        /*0028*/ 	.byte	0x04, 0x17
        /*002a*/ 	.short	(.L_17 - .L_16)
.L_16:
        /*002c*/ 	.word	0x00000000
        /*0030*/ 	.short	0x0000
        /*0032*/ 	.short	0x0000
        /*0034*/ 	.byte	0x00, 0xf0, 0x11, 0x00


	//----- nvinfo : EIATTR_SPARSE_MMA_MASK
	.align		4
.L_17:
        /*0038*/ 	.byte	0x03, 0x50
        /*003a*/ 	.short	0x0000


	//----- nvinfo : EIATTR_MAXREG_COUNT
	.align		4
        /*003c*/ 	.byte	0x03, 0x1b
        /*003e*/ 	.short	0x00ff


	//----- nvinfo : EIATTR_MERCURY_ISA_VERSION
	.align		4
        /*0040*/ 	.byte	0x03, 0x5f
        /*0042*/ 	.short	0x0101


	//----- nvinfo : EIATTR_VRC_CTA_INIT_COUNT
	.align		4
        /*0044*/ 	.byte	0x02, 0x4a
	.zero		1
	.zero		1


	//----- nvinfo : EIATTR_EXIT_INSTR_OFFSETS
	.align		4
        /*0048*/ 	.byte	0x04, 0x1c
        /*004a*/ 	.short	(.L_19 - .L_18)


	//   ....[0]....
.L_18:
        /*004c*/ 	.word	0x00000070


	//   ....[1]....
        /*0050*/ 	.word	0x00001c30


	//----- nvinfo : EIATTR_CRS_STACK_SIZE
	.align		4
.L_19:
        /*0054*/ 	.byte	0x04, 0x1e
        /*0056*/ 	.short	(.L_21 - .L_20)
.L_20:
        /*0058*/ 	.word	0x00000000


	//----- nvinfo : EIATTR_CBANK_PARAM_SIZE
	.align		4
.L_21:
        /*005c*/ 	.byte	0x03, 0x19
        /*005e*/ 	.short	0x0018


	//----- nvinfo : EIATTR_PARAM_CBANK
	.align		4
        /*0060*/ 	.byte	0x04, 0x0a
        /*0062*/ 	.short	(.L_23 - .L_22)
	.align		4
.L_22:
        /*0064*/ 	.word	index@(.nv.constant0._Z19computeForcesKerneliPK7double3PS_)
        /*0068*/ 	.short	0x0380
        /*006a*/ 	.short	0x0018


	//----- nvinfo : EIATTR_SW_WAR
	.align		4
.L_23:
        /*006c*/ 	.byte	0x04, 0x36
        /*006e*/ 	.short	(.L_25 - .L_24)
.L_24:
        /*0070*/ 	.word	0x00000008
.L_25:


//--------------------- .nv.callgraph             --------------------------
	.section	.nv.callgraph,"",@"SHT_CUDA_CALLGRAPH"
	.align	4
	.sectionentsize	8
	.align		4
        /*0000*/ 	.word	0x00000000
	.align		4
        /*0004*/ 	.word	0xffffffff
	.align		4
        /*0008*/ 	.word	0x00000000
	.align		4
        /*000c*/ 	.word	0xfffffffe
	.align		4
        /*0010*/ 	.word	0x00000000
	.align		4
        /*0014*/ 	.word	0xfffffffd
	.align		4
        /*0018*/ 	.word	0x00000000
	.align		4
        /*001c*/ 	.word	0xfffffffc


//--------------------- .text._Z19computeForcesKerneliPK7double3PS_ --------------------------
	.section	.text._Z19computeForcesKerneliPK7double3PS_,"ax",@progbits
	.align	128
        .global         _Z19computeForcesKerneliPK7double3PS_
        .type           _Z19computeForcesKerneliPK7double3PS_,@function
        .size           _Z19computeForcesKerneliPK7double3PS_,(.L_x_42 - _Z19computeForcesKerneliPK7double3PS_)
        .other          _Z19computeForcesKerneliPK7double3PS_,@"STO_CUDA_ENTRY STV_DEFAULT"
_Z19computeForcesKerneliPK7double3PS_:
.text._Z19computeForcesKerneliPK7double3PS_:
[----:B------:R-:W-:Y:S01]  /*0000*/  LDC R1, c[0x0][0x37c] ;  /* 0x0000df00ff017b82 */ /* 0x000fe20000000800 */
[----:B------:R-:W0:Y:S07]  /*0010*/  S2R R3, SR_TID.X ;  /* 0x0000000000037919 */ /* 0x000e2e0000002100 */
[----:B------:R-:W0:Y:S01]  /*0020*/  S2UR UR4, SR_CTAID.X ;  /* 0x00000000000479c3 */ /* 0x000e220000002500 */
[----:B------:R-:W1:Y:S07]  /*0030*/  LDCU UR9, c[0x0][0x380] ;  /* 0x00007000ff0977ac */ /* 0x000e6e0008000800 */
[----:B------:R-:W0:Y:S02]  /*0040*/  LDC R0, c[0x0][0x360] ;  /* 0x0000d800ff007b82 */ /* 0x000e240000000800 */
[----:B0-----:R-:W-:-:S05]  /*0050*/  IMAD R0, R0, UR4, R3 ;  /* 0x0000000400007c24 */ /* 0x001fca000f8e0203 */
[----:B-1----:R-:W-:-:S13]  /*0060*/  ISETP.GE.AND P0, PT, R0, UR9, PT ;  /* 0x0000000900007c0c */ /* 0x002fda000bf06270 */
[----:B------:R-:W-:Y:S05]  /*0070*/  @P0 EXIT ;  /* 0x000000000000094d */ /* 0x000fea0003800000 */
[----:B------:R-:W-:Y:S01]  /*0080*/  UISETP.GE.AND UP0, UPT, UR9, 0x1, UPT ;  /* 0x000000010900788c */ /* 0x000fe2000bf06270 */
[----:B------:R-:W-:Y:S02]  /*0090*/  CS2R R16, SRZ ;  /* 0x0000000000107805 */ /* 0x000fe4000001ff00 */
[----:B------:R-:W-:Y:S02]  /*00a0*/  CS2R R28, SRZ ;  /* 0x00000000001c7805 */ /* 0x000fe4000001ff00 */
[----:B------:R-:W-:Y:S01]  /*00b0*/  CS2R R14, SRZ ;  /* 0x00000000000e7805 */ /* 0x000fe2000001ff00 */
[----:B------:R-:W0:Y:S03]  /*00c0*/  LDCU.64 UR10, c[0x0][0x358] ;  /* 0x00006b00ff0a77ac */ /* 0x000e260008000a00 */
[----:B------:R-:W-:Y:S05]  /*00d0*/  BRA.U !UP0, `(.L_x_0) ;  /* 0x0000001908c07547 */ /* 0x000fea000b800000 */
[----:B------:R-:W1:Y:S02]  /*00e0*/  LDC.64 R4, c[0x0][0x388] ;  /* 0x0000e200ff047b82 */ /* 0x000e640000000a00 */
[----:B-1----:R-:W-:-:S05]  /*00f0*/  IMAD.WIDE R4, R0, 0x18, R4 ;  /* 0x0000001800047825 */ /* 0x002fca00078e0204 */
[----:B0-----:R0:W5:Y:S04]  /*0100*/  LDG.E.64 R38, desc[UR10][R4.64] ;  /* 0x0000000a04267981 */ /* 0x001168000c1e1b00 */
[----:B------:R0:W5:Y:S04]  /*0110*/  LDG.E.64 R12, desc[UR10][R4.64+0x8] ;  /* 0x0000080a040c7981 */ /* 0x000168000c1e1b00 */
[----:B------:R0:W5:Y:S01]  /*0120*/  LDG.E.64 R10, desc[UR10][R4.64+0x10] ;  /* 0x0000100a040a7981 */ /* 0x000162000c1e1b00 */
[----:B------:R-:W-:Y:S01]  /*0130*/  UISETP.GE.U32.AND UP0, UPT, UR9, 0x4, UPT ;  /* 0x000000040900788c */ /* 0x000fe2000bf06070 */
[----:B------:R-:W-:Y:S01]  /*0140*/  IMAD.MOV.U32 R3, RZ, RZ, RZ ;  /* 0x000000ffff037224 */ /* 0x000fe200078e00ff */
[----:B------:R-:W-:-:S02]  /*0150*/  CS2R R14, SRZ ;  /* 0x00000000000e7805 */ /* 0x000fc4000001ff00 */
[----:B------:R-:W-:Y:S02]  /*0160*/  CS2R R28, SRZ ;  /* 0x00000000001c7805 */ /* 0x000fe4000001ff00 */
[----:B------:R-:W-:Y:S01]  /*0170*/  CS2R R16, SRZ ;  /* 0x0000000000107805 */ /* 0x000fe2000001ff00 */
[----:B------:R-:W-:Y:S02]  /*0180*/  ULOP3.LUT UR6, UR9, 0x3, URZ, 0xc0, !UPT ;  /* 0x0000000309067892 */ /* 0x000fe4000f8ec0ff */
[----:B0-----:R-:W-:Y:S10]  /*0190*/  BRA.U !UP0, `(.L_x_1) ;  /* 0x0000000d08b87547 */ /* 0x001ff4000b800000 */
[----:B------:R-:W0:Y:S01]  /*01a0*/  LDCU.64 UR4, c[0x0][0x388] ;  /* 0x00007100ff0477ac */ /* 0x000e220008000a00 */
[----:B------:R-:W-:Y:S01]  /*01b0*/  CS2R R14, SRZ ;  /* 0x00000000000e7805 */ /* 0x000fe2000001ff00 */
[----:B------:R-:W-:-:S04]  /*01c0*/  ULOP3.LUT UR7, UR9, 0x7ffffffc, URZ, 0xc0, !UPT ;  /* 0x7ffffffc09077892 */ /* 0x000fc8000f8ec0ff */
[----:B------:R-:W-:Y:S02]  /*01d0*/  UIADD3 UR8, UPT, UPT, -UR7, URZ, URZ ;  /* 0x000000ff07087290 */ /* 0x000fe4000fffe1ff */
[----:B------:R-:W-:Y:S01]  /*01e0*/  IMAD.U32 R3, RZ, RZ, UR7 ;  /* 0x00000007ff037e24 */ /* 0x000fe2000f8e00ff */
[----:B0-----:R-:W-:-:S04]  /*01f0*/  UIADD3 UR4, UP0, UPT, UR4, 0x30, URZ ;  /* 0x0000003004047890 */ /* 0x001fc8000ff1e0ff */
[----:B------:R-:W-:Y:S02]  /*0200*/  UIADD3.X UR5, UPT, UPT, URZ, UR5, URZ, UP0, !UPT ;  /* 0x00000005ff057290 */ /* 0x000fe400087fe4ff */
[----:B------:R-:W-:-:S04]  /*0210*/  IMAD.U32 R8, RZ, RZ, UR4 ;  /* 0x00000004ff087e24 */ /* 0x000fc8000f8e00ff */
[----:B------:R-:W-:-:S07]  /*0220*/  MOV R9, UR5 ;  /* 0x0000000500097c02 */ /* 0x000fce0008000f00 */
.L_x_18:
[----:B------:R-:W2:Y:S04]  /*0230*/  LDG.E.64 R30, desc[UR10][R8.64+-0x30] ;  /* 0xffffd00a081e7981 */ /* 0x000ea8000c1e1b00 */
[----:B------:R-:W3:Y:S04]  /*0240*/  LDG.E.64 R18, desc[UR10][R8.64+-0x28] ;  /* 0xffffd80a08127981 */ /* 0x000ee8000c1e1b00 */
[----:B------:R-:W4:Y:S01]  /*0250*/  LDG.E.64 R26, desc[UR10][R8.64+-0x20] ;  /* 0xffffe00a081a7981 */ /* 0x000f22000c1e1b00 */
[----:B------:R-:W-:Y:S01]  /*0260*/  UMOV UR4, 0x6a3f9475 ;  /* 0x6a3f947500047882 */ /* 0x000fe20000000000 */
[----:B------:R-:W-:Y:S01]  /*0270*/  UMOV UR5, 0x20ca2fe7 ;  /* 0x20ca2fe700057882 */ /* 0x000fe20000000000 */
[----:B------:R-:W-:Y:S01]  /*0280*/  IMAD.MOV.U32 R22, RZ, RZ, 0x0 ;  /* 0x00000000ff167424 */ /* 0x000fe200078e00ff */
[----:B------:R-:W-:Y:S01]  /*0290*/  BSSY.RECONVERGENT B0, `(.L_x_2) ;  /* 0x000001b000007945 */ /* 0x000fe20003800200 */
[----:B------:R-:W-:Y:S01]  /*02a0*/  IMAD.MOV.U32 R23, RZ, RZ, 0x3fd80000 ;  /* 0x3fd80000ff177424 */ /* 0x000fe200078e00ff */
[----:B--2--5:R-:W-:-:S02]  /*02b0*/  DADD R30, -R38, R30 ;  /* 0x00000000261e7229 */ /* 0x024fc4000000011e */
[----:B---3--:R-:W-:-:S06]  /*02c0*/  DADD R18, -R12, R18 ;  /* 0x000000000c127229 */ /* 0x008fcc0000000112 */
[----:B------:R-:W-:Y:S02]  /*02d0*/  DFMA R4, R30, R30, UR4 ;  /* 0x000000041e047e2b */ /* 0x000fe4000800001e */
[----:B----4-:R-:W-:-:S06]  /*02e0*/  DADD R26, -R10, R26 ;  /* 0x000000000a1a7229 */ /* 0x010fcc000000011a */
[----:B------:R-:W-:-:S08]  /*02f0*/  DFMA R4, R18, R18, R4 ;  /* 0x000000121204722b */ /* 0x000fd00000000004 */
[----:B------:R-:W-:-:S06]  /*0300*/  DFMA R6, R26, R26, R4 ;  /* 0x0000001a1a06722b */ /* 0x000fcc0000000004 */
[----:B------:R-:W0:Y:S04]  /*0310*/  MUFU.RSQ64H R37, R7 ;  /* 0x0000000700257308 */ /* 0x000e280000001c00 */
[----:B------:R-:W-:-:S05]  /*0320*/  VIADD R36, R7, 0xfcb00000 ;  /* 0xfcb0000007247836 */ /* 0x000fca0000000000 */
[----:B------:R-:W-:Y:S01]  /*0330*/  ISETP.GE.U32.AND P0, PT, R36, 0x7ca00000, PT ;  /* 0x7ca000002400780c */ /* 0x000fe20003f06070 */
[----:B0-----:R-:W-:-:S08]  /*0340*/  DMUL R4, R36, R36 ;  /* 0x0000002424047228 */ /* 0x001fd00000000000 */
[----:B------:R-:W-:-:S08]  /*0350*/  DFMA R4, R6, -R4, 1 ;  /* 0x3ff000000604742b */ /* 0x000fd00000000804 */
[----:B------:R-:W-:Y:S02]  /*0360*/  DFMA R22, R4, R22, 0.5 ;  /* 0x3fe000000416742b */ /* 0x000fe40000000016 */
[----:B------:R-:W-:-:S08]  /*0370*/  DMUL R4, R36, R4 ;  /* 0x0000000424047228 */ /* 0x000fd00000000000 */
[----:B------:R-:W-:-:S08]  /*0380*/  DFMA R22, R22, R4, R36 ;  /* 0x000000041616722b */ /* 0x000fd00000000024 */
[----:B------:R-:W-:Y:S02]  /*0390*/  DMUL R34, R6, R22 ;  /* 0x0000001606227228 */ /* 0x000fe40000000000 */
[----:B------:R-:W-:Y:S01]  /*03a0*/  IADD3 R5, PT, PT, R23, -0x100000, RZ ;  /* 0xfff0000017057810 */ /* 0x000fe20007ffe0ff */
[----:B------:R-:W-:-:S05]  /*03b0*/  IMAD.MOV.U32 R4, RZ, RZ, R22 ;  /* 0x000000ffff047224 */ /* 0x000fca00078e0016 */
[----:B------:R-:W-:-:S08]  /*03c0*/  DFMA R32, R34, -R34, R6 ;  /* 0x800000222220722b */ /* 0x000fd00000000006 */
[----:B------:R-:W-:Y:S01]  /*03d0*/  DFMA R20, R32, R4, R34 ;  /* 0x000000042014722b */ /* 0x000fe20000000022 */
[----:B------:R-:W-:Y:S10]  /*03e0*/  @!P0 BRA `(.L_x_3) ;  /* 0x0000000000148947 */ /* 0x000ff40003800000 */
[----:B------:R-:W-:Y:S01]  /*03f0*/  IMAD.MOV.U32 R4, RZ, RZ, R22 ;  /* 0x000000ffff047224 */ /* 0x000fe200078e0016 */
[----:B------:R-:W-:-:S07]  /*0400*/  MOV R2, 0x420 ;  /* 0x0000042000027802 */ /* 0x000fce0000000f00 */
[----:B------:R-:W-:Y:S05]  /*0410*/  CALL.REL.NOINC `($__internal_1_$__cuda_sm20_dsqrt_rn_f64_mediumpath_v1) ;  /* 0x0000001800b47944 */ /* 0x000fea0003c00000 */
[----:B------:R-:W-:Y:S01]  /*0420*/  IMAD.MOV.U32 R20, RZ, RZ, R4 ;  /* 0x000000ffff147224 */ /* 0x000fe200078e0004 */
[----:B------:R-:W-:-:S07]  /*0430*/  MOV R21, R5 ;  /* 0x0000000500157202 */ /* 0x000fce0000000f00 */
.L_x_3:
[----:B------:R-:W-:Y:S05]  /*0440*/  BSYNC.RECONVERGENT B0 ;  /* 0x0000000000007941 */ /* 0x000fea0003800200 */
.L_x_2:
[----:B------:R-:W0:Y:S01]  /*0450*/  MUFU.RCP64H R5, R21 ;  /* 0x0000001500057308 */ /* 0x000e220000001800 */
[----:B------:R-:W-:Y:S01]  /*0460*/  VIADD R4, R21, 0x300402 ;  /* 0x0030040215047836 */ /* 0x000fe20000000000 */
[----:B------:R-:W-:Y:S04]  /*0470*/  BSSY.RECONVERGENT B0, `(.L_x_4) ;  /* 0x000000e000007945 */ /* 0x000fe80003800200 */
[----:B------:R-:W-:Y:S01]  /*0480*/  FSETP.GEU.AND P0, PT, |R4|, 5.8789094863358348022e-39, PT ;  /* 0x004004020400780b */ /* 0x000fe20003f0e200 */
[----:B0-----:R-:W-:-:S08]  /*0490*/  DFMA R6, R4, -R20, 1 ;  /* 0x3ff000000406742b */ /* 0x001fd00000000814 */
[----:B------:R-:W-:-:S08]  /*04a0*/  DFMA R6, R6, R6, R6 ;  /* 0x000000060606722b */ /* 0x000fd00000000006 */
[----:B------:R-:W-:-:S08]  /*04b0*/  DFMA R6, R4, R6, R4 ;  /* 0x000000060406722b */ /* 0x000fd00000000004 */
[----:B------:R-:W-:-:S08]  /*04c0*/  DFMA R22, R6, -R20, 1 ;  /* 0x3ff000000616742b */ /* 0x000fd00000000814 */
[----:B------:R-:W-:Y:S01]  /*04d0*/  DFMA R4, R6, R22, R6 ;  /* 0x000000160604722b */ /* 0x000fe20000000006 */
[----:B------:R-:W-:Y:S10]  /*04e0*/  @P0 BRA `(.L_x_5) ;  /* 0x0000000000180947 */ /* 0x000ff40003800000 */
[----:B------:R-:W-:Y:S01]  /*04f0*/  LOP3.LUT R4, R21, 0x7fffffff, RZ, 0xc0, !PT ;  /* 0x7fffffff15047812 */ /* 0x000fe200078ec0ff */
[----:B------:R-:W-:Y:S01]  /*0500*/  IMAD.MOV.U32 R6, RZ, RZ, R20 ;  /* 0x000000ffff067224 */ /* 0x000fe200078e0014 */
[----:B------:R-:W-:Y:S01]  /*0510*/  MOV R2, 0x550 ;  /* 0x0000055000027802 */ /* 0x000fe20000000f00 */
[----:B------:R-:W-:Y:S01]  /*0520*/  IMAD.MOV.U32 R5, RZ, RZ, R21 ;  /* 0x000000ffff057224 */ /* 0x000fe200078e0015 */
[----:B------:R-:W-:-:S07]  /*0530*/  IADD3 R4, PT, PT, R4, -0x100000, RZ ;  /* 0xfff0000004047810 */ /* 0x000fce0007ffe0ff */
[----:B------:R-:W-:Y:S05]  /*0540*/  CALL.REL.NOINC `($__internal_0_$__cuda_sm20_dblrcp_rn_slowpath_v3) ;  /* 0x0000001400bc7944 */ /* 0x000fea0003c00000 */
.L_x_5:
[----:B------:R-:W-:Y:S05]  /*0550*/  BSYNC.RECONVERGENT B0 ;  /* 0x0000000000007941 */ /* 0x000fea0003800200 */
.L_x_4:
[----:B------:R-:W2:Y:S04]  /*0560*/  LDG.E.64 R20, desc[UR10][R8.64+-0x18] ;  /* 0xffffe80a08147981 */ /* 0x000ea8000c1e1b00 */
[----:B------:R-:W3:Y:S04]  /*0570*/  LDG.E.64 R22, desc[UR10][R8.64+-0x10] ;  /* 0xfffff00a08167981 */ /* 0x000ee8000c1e1b00 */
[----:B------:R-:W4:Y:S01]  /*0580*/  LDG.E.64 R24, desc[UR10][R8.64+-0x8] ;  /* 0xfffff80a08187981 */ /* 0x000f22000c1e1b00 */
[----:B------:R-:W-:Y:S01]  /*0590*/  UMOV UR4, 0x6a3f9475 ;  /* 0x6a3f947500047882 */ /* 0x000fe20000000000 */
[----:B------:R-:W-:Y:S01]  /*05a0*/  UMOV UR5, 0x20ca2fe7 ;  /* 0x20ca2fe700057882 */ /* 0x000fe20000000000 */
[-C--:B------:R-:W-:Y:S01]  /*05b0*/  DMUL R32, R4, R4.reuse ;  /* 0x0000000404207228 */ /* 0x080fe20000000000 */
[----:B------:R-:W-:Y:S07]  /*05c0*/  BSSY.RECONVERGENT B0, `(.L_x_6) ;  /* 0x0000020000007945 */ /* 0x000fee0003800200 */
[----:B------:R-:W-:-:S08]  /*05d0*/  DMUL R4, R32, R4 ;  /* 0x0000000420047228 */ /* 0x000fd00000000000 */
[-C--:B------:R-:W-:Y:S02]  /*05e0*/  DFMA R30, R30, R4.reuse, R16 ;  /* 0x000000041e1e722b */ /* 0x080fe40000000010 */
[-C--:B------:R-:W-:Y:S02]  /*05f0*/  DFMA R28, R18, R4.reuse, R28 ;  /* 0x00000004121c722b */ /* 0x080fe4000000001c */
[----:B------:R-:W-:Y:S01]  /*0600*/  DFMA R26, R26, R4, R14 ;  /* 0x000000041a1a722b */ /* 0x000fe2000000000e */
[----:B------:R-:W-:Y:S02]  /*0610*/  IMAD.MOV.U32 R4, RZ, RZ, 0x0 ;  /* 0x00000000ff047424 */ /* 0x000fe400078e00ff */
[----:B------:R-:W-:Y:S01]  /*0620*/  IMAD.MOV.U32 R5, RZ, RZ, 0x3fd80000 ;  /* 0x3fd80000ff057424 */ /* 0x000fe200078e00ff */
[----:B--2---:R-:W-:Y:S02]  /*0630*/  DADD R20, -R38, R20 ;  /* 0x0000000026147229 */ /* 0x004fe40000000114 */
        /* <DEDUP_REMOVED lines=24> */
.L_x_7:
[----:B------:R-:W-:Y:S05]  /*07c0*/  BSYNC.RECONVERGENT B0 ;  /* 0x0000000000007941 */ /* 0x000fea0003800200 */
.L_x_6:
        /* <DEDUP_REMOVED lines=16> */
.L_x_9:
[----:B------:R-:W-:Y:S05]  /*08d0*/  BSYNC.RECONVERGENT B0 ;  /* 0x0000000000007941 */ /* 0x000fea0003800200 */
.L_x_8:
        /* <DEDUP_REMOVED lines=38> */
.L_x_11:
[----:B------:R-:W-:Y:S05]  /*0b40*/  BSYNC.RECONVERGENT B0 ;  /* 0x0000000000007941 */ /* 0x000fea0003800200 */
.L_x_10:
        /* <DEDUP_REMOVED lines=16> */
.L_x_13:
[----:B------:R-:W-:Y:S05]  /*0c50*/  BSYNC.RECONVERGENT B0 ;  /* 0x0000000000007941 */ /* 0x000fea0003800200 */
.L_x_12:
        /* <DEDUP_REMOVED lines=9> */
[-C--:B------:R-:W-:Y:S01]  /*0cf0*/  DFMA R22, R16, R4.reuse, R22 ;  /* 0x000000041016722b */ /* 0x080fe20000000016 */
[----:B------:R-:W-:Y:S01]  /*0d00*/  IMAD.MOV.U32 R16, RZ, RZ, 0x0 ;  /* 0x00000000ff107424 */ /* 0x000fe200078e00ff */
[----:B------:R-:W-:Y:S01]  /*0d10*/  DFMA R24, R18, R4, R24 ;  /* 0x000000041218722b */ /* 0x000fe20000000018 */
        /* <DEDUP_REMOVED lines=26> */
.L_x_15:
[----:B------:R-:W-:Y:S05]  /*0ec0*/  BSYNC.RECONVERGENT B0 ;  /* 0x0000000000007941 */ /* 0x000fea0003800200 */
.L_x_14:
        /* <DEDUP_REMOVED lines=16> */
.L_x_17:
[----:B------:R-:W-:Y:S05]  /*0fd0*/  BSYNC.RECONVERGENT B0 ;  /* 0x0000000000007941 */ /* 0x000fea0003800200 */
.L_x_16:
[----:B------:R-:W-:Y:S01]  /*0fe0*/  DMUL R6, R4, R4 ;  /* 0x0000000404067228 */ /* 0x000fe20000000000 */
[----:B------:R-:W-:Y:S01]  /*0ff0*/  UIADD3 UR8, UPT, UPT, UR8, 0x4, URZ ;  /* 0x0000000408087890 */ /* 0x000fe2000fffe0ff */
[----:B------:R-:W-:-:S03]  /*1000*/  IADD3 R8, P0, PT, R8, 0x60, RZ ;  /* 0x0000006008087810 */ /* 0x000fc60007f1e0ff */
[----:B------:R-:W-:Y:S02]  /*1010*/  UISETP.NE.AND UP0, UPT, UR8, URZ, UPT ;  /* 0x000000ff0800728c */ /* 0x000fe4000bf05270 */
[----:B------:R-:W-:Y:S01]  /*1020*/  IMAD.X R9, RZ, RZ, R9, P0 ;  /* 0x000000ffff097224 */ /* 0x000fe200000e0609 */
[----:B------:R-:W-:-:S08]  /*1030*/  DMUL R6, R6, R4 ;  /* 0x0000000406067228 */ /* 0x000fd00000000000 */
[-C--:B------:R-:W-:Y:S02]  /*1040*/  DFMA R16, R26, R6.reuse, R20 ;  /* 0x000000061a10722b */ /* 0x080fe40000000014 */
[-C--:B------:R-:W-:Y:S02]  /*1050*/  DFMA R28, R28, R6.reuse, R22 ;  /* 0x000000061c1c722b */ /* 0x080fe40000000016 */
[----:B------:R-:W-:Y:S01]  /*1060*/  DFMA R14, R30, R6, R24 ;  /* 0x000000061e0e722b */ /* 0x000fe20000000018 */
[----:B------:R-:W-:Y:S10]  /*1070*/  BRA.U UP0, `(.L_x_18) ;  /* 0xfffffff1006c7547 */ /* 0x000ff4000b83ffff */
.L_x_1:
[----:B------:R-:W-:-:S09]  /*1080*/  UISETP.NE.AND UP0, UPT, UR6, URZ, UPT ;  /* 0x000000ff0600728c */ /* 0x000fd2000bf05270 */
[----:B------:R-:W-:Y:S05]  /*1090*/  BRA.U !UP0, `(.L_x_0) ;  /* 0x0000000908d07547 */ /* 0x000fea000b800000 */
[----:B------:R-:W-:-:S09]  /*10a0*/  UISETP.NE.AND UP0, UPT, UR6, 0x1, UPT ;  /* 0x000000010600788c */ /* 0x000fd2000bf05270 */
[----:B------:R-:W-:Y:S05]  /*10b0*/  BRA.U !UP0, `(.L_x_19) ;  /* 0x0000000508cc7547 */ /* 0x000fea000b800000 */
[----:B------:R-:W0:Y:S02]  /*10c0*/  LDC.64 R30, c[0x0][0x388] ;  /* 0x0000e200ff1e7b82 */ /* 0x000e240000000a00 */
[----:B0-----:R-:W-:-:S05]  /*10d0*/  IMAD.WIDE.U32 R30, R3, 0x18, R30 ;  /* 0x00000018031e7825 */ /* 0x001fca00078e001e */
[----:B------:R-:W2:Y:S04]  /*10e0*/  LDG.E.64 R26, desc[UR10][R30.64] ;  /* 0x0000000a1e1a7981 */ /* 0x000ea8000c1e1b00 */
[----:B------:R-:W3:Y:S04]  /*10f0*/  LDG.E.64 R24, desc[UR10][R30.64+0x8] ;  /* 0x0000080a1e187981 */ /* 0x000ee8000c1e1b00 */
[----:B------:R-:W4:Y:S01]  /*1100*/  LDG.E.64 R22, desc[UR10][R30.64+0x10] ;  /* 0x0000100a1e167981 */ /* 0x000f22000c1e1b00 */
[----:B------:R-:W-:Y:S01]  /*1110*/  UMOV UR4, 0x6a3f9475 ;  /* 0x6a3f947500047882 */ /* 0x000fe20000000000 */
[----:B------:R-:W-:Y:S01]  /*1120*/  UMOV UR5, 0x20ca2fe7 ;  /* 0x20ca2fe700057882 */ /* 0x000fe20000000000 */
[----:B------:R-:W-:Y:S01]  /*1130*/  IMAD.MOV.U32 R18, RZ, RZ, 0x0 ;  /* 0x00000000ff127424 */ /* 0x000fe200078e00ff */
[----:B------:R-:W-:Y:S01]  /*1140*/  MOV R19, 0x3fd80000 ;  /* 0x3fd8000000137802 */ /* 0x000fe20000000f00 */
[----:B------:R-:W-:Y:S01]  /*1150*/  BSSY.RECONVERGENT B0, `(.L_x_20) ;  /* 0x000001a000007945 */ /* 0x000fe20003800200 */
        /* <DEDUP_REMOVED lines=15> */
[----:B------:R-:W-:Y:S02]  /*1250*/  VIADD R5, R19, 0xfff00000 ;  /* 0xfff0000013057836 */ /* 0x000fe40000000000 */
[----:B------:R-:W-:-:S04]  /*1260*/  IMAD.MOV.U32 R4, RZ, RZ, R18 ;  /* 0x000000ffff047224 */ /* 0x000fc800078e0012 */
[----:B------:R-:W-:-:S08]  /*1270*/  DFMA R32, R34, -R34, R6 ;  /* 0x800000222220722b */ /* 0x000fd00000000006 */
[----:B------:R-:W-:Y:S01]  /*1280*/  DFMA R8, R32, R4, R34 ;  /* 0x000000042008722b */ /* 0x000fe20000000022 */
[----:B------:R-:W-:Y:S10]  /*1290*/  @!P0 BRA `(.L_x_21) ;  /* 0x0000000000148947 */ /* 0x000ff40003800000 */
[----:B------:R-:W-:Y:S01]  /*12a0*/  IMAD.MOV.U32 R4, RZ, RZ, R18 ;  /* 0x000000ffff047224 */ /* 0x000fe200078e0012 */
[----:B------:R-:W-:-:S07]  /*12b0*/  MOV R2, 0x12d0 ;  /* 0x000012d000027802 */ /* 0x000fce0000000f00 */
[----:B------:R-:W-:Y:S05]  /*12c0*/  CALL.REL.NOINC `($__internal_1_$__cuda_sm20_dsqrt_rn_f64_mediumpath_v1) ;  /* 0x0000000c00087944 */ /* 0x000fea0003c00000 */
[----:B------:R-:W-:Y:S01]  /*12d0*/  MOV R8, R4 ;  /* 0x0000000400087202 */ /* 0x000fe20000000f00 */
[----:B------:R-:W-:-:S07]  /*12e0*/  IMAD.MOV.U32 R9, RZ, RZ, R5 ;  /* 0x000000ffff097224 */ /* 0x000fce00078e0005 */
.L_x_21:
[----:B------:R-:W-:Y:S05]  /*12f0*/  BSYNC.RECONVERGENT B0 ;  /* 0x0000000000007941 */ /* 0x000fea0003800200 */
.L_x_20:
        /* <DEDUP_REMOVED lines=12> */
[----:B------:R-:W-:Y:S02]  /*13c0*/  MOV R6, R8 ;  /* 0x0000000800067202 */ /* 0x000fe40000000f00 */
[----:B------:R-:W-:Y:S01]  /*13d0*/  MOV R2, 0x1400 ;  /* 0x0000140000027802 */ /* 0x000fe20000000f00 */
[----:B------:R-:W-:-:S07]  /*13e0*/  VIADD R4, R4, 0xfff00000 ;  /* 0xfff0000004047836 */ /* 0x000fce0000000000 */
[----:B------:R-:W-:Y:S05]  /*13f0*/  CALL.REL.NOINC `($__internal_0_$__cuda_sm20_dblrcp_rn_slowpath_v3) ;  /* 0x0000000800107944 */ /* 0x000fea0003c00000 */
.L_x_23:
[----:B------:R-:W-:Y:S05]  /*1400*/  BSYNC.RECONVERGENT B0 ;  /* 0x0000000000007941 */ /* 0x000fea0003800200 */
.L_x_22:
        /* <DEDUP_REMOVED lines=20> */
[----:B------:R-:W-:-:S04]  /*1550*/  IADD3 R36, PT, PT, R7, -0x3500000, RZ ;  /* 0xfcb0000007247810 */ /* 0x000fc80007ffe0ff */
[----:B------:R-:W-:Y:S02]  /*1560*/  ISETP.GE.U32.AND P0, PT, R36, 0x7ca00000, PT ;  /* 0x7ca000002400780c */ /* 0x000fe40003f06070 */
        /* <DEDUP_REMOVED lines=16> */
.L_x_25:
[----:B------:R-:W-:Y:S05]  /*1670*/  BSYNC.RECONVERGENT B0 ;  /* 0x0000000000007941 */ /* 0x000fea0003800200 */
.L_x_24:
        /* <DEDUP_REMOVED lines=16> */
.L_x_27:
[----:B------:R-:W-:Y:S05]  /*1780*/  BSYNC.RECONVERGENT B0 ;  /* 0x0000000000007941 */ /* 0x000fea0003800200 */
.L_x_26:
[----:B------:R-:W-:Y:S01]  /*1790*/  DMUL R6, R4, R4 ;  /* 0x0000000404067228 */ /* 0x000fe20000000000 */
[----:B------:R-:W-:-:S07]  /*17a0*/  IADD3 R3, PT, PT, R3, 0x2, RZ ;  /* 0x0000000203037810 */ /* 0x000fce0007ffe0ff */
[----:B------:R-:W-:-:S08]  /*17b0*/  DMUL R6, R6, R4 ;  /* 0x0000000406067228 */ /* 0x000fd00000000000 */
[-C--:B------:R-:W-:Y:S02]  /*17c0*/  DFMA R16, R20, R6.reuse, R16 ;  /* 0x000000061410722b */ /* 0x080fe40000000010 */
[-C--:B------:R-:W-:Y:S02]  /*17d0*/  DFMA R28, R18, R6.reuse, R28 ;  /* 0x00000006121c722b */ /* 0x080fe4000000001c */
[----:B------:R-:W-:-:S11]  /*17e0*/  DFMA R14, R8, R6, R14 ;  /* 0x00000006080e722b */ /* 0x000fd6000000000e */
.L_x_19:
[----:B------:R-:W0:Y:S02]  /*17f0*/  LDCU UR4, c[0x0][0x380] ;  /* 0x00007000ff0477ac */ /* 0x000e240008000800 */
[----:B0-----:R-:W-:-:S04]  /*1800*/  ULOP3.LUT UR4, UR4, 0x1, URZ, 0xc0, !UPT ;  /* 0x0000000104047892 */ /* 0x001fc8000f8ec0ff */
[----:B------:R-:W-:-:S09]  /*1810*/  UISETP.NE.U32.AND UP0, UPT, UR4, 0x1, UPT ;  /* 0x000000010400788c */ /* 0x000fd2000bf05070 */
[----:B------:R-:W-:Y:S05]  /*1820*/  BRA.U UP0, `(.L_x_0) ;  /* 0x0000000100ec7547 */ /* 0x000fea000b800000 */
[----:B------:R-:W0:Y:S02]  /*1830*/  LDC.64 R4, c[0x0][0x388] ;  /* 0x0000e200ff047b82 */ /* 0x000e240000000a00 */
[----:B0-----:R-:W-:-:S05]  /*1840*/  IMAD.WIDE.U32 R4, R3, 0x18, R4 ;  /* 0x0000001803047825 */ /* 0x001fca00078e0004 */
[----:B------:R-:W2:Y:S04]  /*1850*/  LDG.E.64 R2, desc[UR10][R4.64] ;  /* 0x0000000a04027981 */ /* 0x000ea8000c1e1b00 */
[----:B------:R-:W3:Y:S04]  /*1860*/  LDG.E.64 R6, desc[UR10][R4.64+0x8] ;  /* 0x0000080a04067981 */ /* 0x000ee8000c1e1b00 */
[----:B------:R0:W4:Y:S01]  /*1870*/  LDG.E.64 R8, desc[UR10][R4.64+0x10] ;  /* 0x0000100a04087981 */ /* 0x000122000c1e1b00 */
[----:B------:R-:W-:Y:S01]  /*1880*/  UMOV UR4, 0x6a3f9475 ;  /* 0x6a3f947500047882 */ /* 0x000fe20000000000 */
[----:B------:R-:W-:Y:S01]  /*1890*/  UMOV UR5, 0x20ca2fe7 ;  /* 0x20ca2fe700057882 */ /* 0x000fe20000000000 */
[----:B------:R-:W-:Y:S01]  /*18a0*/  BSSY.RECONVERGENT B0, `(.L_x_28) ;  /* 0x000001e000007945 */ /* 0x000fe20003800200 */
[----:B0-----:R-:W-:Y:S01]  /*18b0*/  IMAD.MOV.U32 R4, RZ, RZ, 0x0 ;  /* 0x00000000ff047424 */ /* 0x001fe200078e00ff */
[----:B------:R-:W-:Y:S01]  /*18c0*/  MOV R5, 0x3fd80000 ;  /* 0x3fd8000000057802 */ /* 0x000fe20000000f00 */
        /* <DEDUP_REMOVED lines=21> */
[----:B------:R-:W-:Y:S01]  /*1a20*/  MOV R4, R8 ;  /* 0x0000000800047202 */ /* 0x000fe20000000f00 */
[----:B------:R-:W-:Y:S01]  /*1a30*/  IMAD.MOV.U32 R7, RZ, RZ, R3 ;  /* 0x000000ffff077224 */ /* 0x000fe200078e0003 */
[----:B------:R-:W-:-:S07]  /*1a40*/  MOV R2, 0x1a60 ;  /* 0x00001a6000027802 */ /* 0x000fce0000000f00 */
[----:B------:R-:W-:Y:S05]  /*1a50*/  CALL.REL.NOINC `($__internal_1_$__cuda_sm20_dsqrt_rn_f64_mediumpath_v1) ;  /* 0x0000000400247944 */ /* 0x000fea0003c00000 */
[----:B------:R-:W-:Y:S01]  /*1a60*/  MOV R6, R4 ;  /* 0x0000000400067202 */ /* 0x000fe20000000f00 */
[----:B------:R-:W-:-:S07]  /*1a70*/  IMAD.MOV.U32 R7, RZ, RZ, R5 ;  /* 0x000000ffff077224 */ /* 0x000fce00078e0005 */
.L_x_29:
[----:B------:R-:W-:Y:S05]  /*1a80*/  BSYNC.RECONVERGENT B0 ;  /* 0x0000000000007941 */ /* 0x000fea0003800200 */
.L_x_28:
        /* <DEDUP_REMOVED lines=10> */
[----:B------:R-:W-:Y:S02]  /*1b30*/  LOP3.LUT R4, R7, 0x7fffffff, RZ, 0xc0, !PT ;  /* 0x7fffffff07047812 */ /* 0x000fe400078ec0ff */
[----:B------:R-:W-:Y:S02]  /*1b40*/  MOV R5, R7 ;  /* 0x0000000700057202 */ /* 0x000fe40000000f00 */
[----:B------:R-:W-:Y:S01]  /*1b50*/  MOV R2, 0x1b80 ;  /* 0x00001b8000027802 */ /* 0x000fe20000000f00 */
[----:B------:R-:W-:-:S07]  /*1b60*/  VIADD R4, R4, 0xfff00000 ;  /* 0xfff0000004047836 */ /* 0x000fce0000000000 */
[----:B------:R-:W-:Y:S05]  /*1b70*/  CALL.REL.NOINC `($__internal_0_$__cuda_sm20_dblrcp_rn_slowpath_v3) ;  /* 0x0000000000307944 */ /* 0x000fea0003c00000 */
.L_x_31:
[----:B------:R-:W-:Y:S05]  /*1b80*/  BSYNC.RECONVERGENT B0 ;  /* 0x0000000000007941 */ /* 0x000fea0003800200 */
.L_x_30:
[----:B------:R-:W-:-:S08]  /*1b90*/  DMUL R2, R4, R4 ;  /* 0x0000000404027228 */ /* 0x000fd00000000000 */
[----:B------:R-:W-:-:S08]  /*1ba0*/  DMUL R2, R2, R4 ;  /* 0x0000000402027228 */ /* 0x000fd00000000000 */
[-C--:B------:R-:W-:Y:S02]  /*1bb0*/  DFMA R16, R38, R2.reuse, R16 ;  /* 0x000000022610722b */ /* 0x080fe40000000010 */
[-C--:B------:R-:W-:Y:S02]  /*1bc0*/  DFMA R28, R12, R2.reuse, R28 ;  /* 0x000000020c1c722b */ /* 0x080fe4000000001c */
[----:B------:R-:W-:-:S11]  /*1bd0*/  DFMA R14, R10, R2, R14 ;  /* 0x000000020a0e722b */ /* 0x000fd6000000000e */
.L_x_0:
[----:B------:R-:W1:Y:S02]  /*1be0*/  LDC.64 R2, c[0x0][0x390] ;  /* 0x0000e400ff027b82 */ /* 0x000e640000000a00 */
[----:B-1----:R-:W-:-:S05]  /*1bf0*/  IMAD.WIDE R2, R0, 0x18, R2 ;  /* 0x0000001800027825 */ /* 0x002fca00078e0202 */
[----:B0-----:R-:W-:Y:S04]  /*1c00*/  STG.E.64 desc[UR10][R2.64], R16 ;  /* 0x0000001002007986 */ /* 0x001fe8000c101b0a */
[----:B------:R-:W-:Y:S04]  /*1c10*/  STG.E.64 desc[UR10][R2.64+0x8], R28 ;  /* 0x0000081c02007986 */ /* 0x000fe8000c101b0a */
[----:B------:R-:W-:Y:S01]  /*1c20*/  STG.E.64 desc[UR10][R2.64+0x10], R14 ;  /* 0x0000100e02007986 */ /* 0x000fe2000c101b0a */
[----:B------:R-:W-:Y:S05]  /*1c30*/  EXIT ;  /* 0x000000000000794d */ /* 0x000fea0003800000 */
        .weak           $__internal_0_$__cuda_sm20_dblrcp_rn_slowpath_v3
        .type           $__internal_0_$__cuda_sm20_dblrcp_rn_slowpath_v3,@function
        .size           $__internal_0_$__cuda_sm20_dblrcp_rn_slowpath_v3,($__internal_1_$__cuda_sm20_dsqrt_rn_f64_mediumpath_v1 - $__internal_0_$__cuda_sm20_dblrcp_rn_slowpath_v3)
$__internal_0_$__cuda_sm20_dblrcp_rn_slowpath_v3:
[----:B------:R-:W-:Y:S01]  /*1c40*/  IMAD.MOV.U32 R32, RZ, RZ, R6 ;  /* 0x000000ffff207224 */ /* 0x000fe200078e0006 */
[----:B------:R-:W-:Y:S01]  /*1c50*/  MOV R33, R5 ;  /* 0x0000000500217202 */ /* 0x000fe20000000f00 */
[----:B------:R-:W-:Y:S05]  /*1c60*/  BSSY.RECONVERGENT B1, `(.L_x_32) ;  /* 0x0000023000017945 */ /* 0x000fea0003800200 */
[----:B------:R-:W-:-:S14]  /*1c70*/  DSETP.GTU.AND P0, PT, |R32|, +INF , PT ;  /* 0x7ff000002000742a */ /* 0x000fdc0003f0c200 */
[----:B------:R-:W-:Y:S05]  /*1c80*/  @P0 BRA `(.L_x_33) ;  /* 0x0000000000780947 */ /* 0x000fea0003800000 */
[----:B------:R-:W-:-:S05]  /*1c90*/  LOP3.LUT R5, R5, 0x7fffffff, RZ, 0xc0, !PT ;  /* 0x7fffffff05057812 */ /* 0x000fca00078ec0ff */
[----:B------:R-:W-:-:S05]  /*1ca0*/  VIADD R6, R5, 0xffffffff ;  /* 0xffffffff05067836 */ /* 0x000fca0000000000 */
[----:B------:R-:W-:-:S13]  /*1cb0*/  ISETP.GE.U32.AND P0, PT, R6, 0x7fefffff, PT ;  /* 0x7fefffff0600780c */ /* 0x000fda0003f06070 */
[----:B------:R-:W-:Y:S01]  /*1cc0*/  @P0 LOP3.LUT R7, R33, 0x7ff00000, RZ, 0x3c, !PT ;  /* 0x7ff0000021070812 */ /* 0x000fe200078e3cff */
[----:B------:R-:W-:Y:S01]  /*1cd0*/  @P0 IMAD.MOV.U32 R6, RZ, RZ, RZ ;  /* 0x000000ffff060224 */ /* 0x000fe200078e00ff */
[----:B------:R-:W-:Y:S06]  /*1ce0*/  @P0 BRA `(.L_x_34) ;  /* 0x0000000000680947 */ /* 0x000fec0003800000 */
[----:B------:R-:W-:-:S13]  /*1cf0*/  ISETP.GE.U32.AND P0, PT, R5, 0x1000001, PT ;  /* 0x010000010500780c */ /* 0x000fda0003f06070 */
[----:B------:R-:W-:Y:S05]  /*1d00*/  @!P0 BRA `(.L_x_35) ;  /* 0x0000000000348947 */ /* 0x000fea0003800000 */
[----:B------:R-:W-:Y:S01]  /*1d10*/  IADD3 R7, PT, PT, R33, -0x3fe00000, RZ ;  /* 0xc020000021077810 */ /* 0x000fe20007ffe0ff */
[----:B------:R-:W-:-:S03]  /*1d20*/  IMAD.MOV.U32 R6, RZ, RZ, R32 ;  /* 0x000000ffff067224 */ /* 0x000fc600078e0020 */
[----:B------:R-:W0:Y:S03]  /*1d30*/  MUFU.RCP64H R5, R7 ;  /* 0x0000000700057308 */ /* 0x000e260000001800 */
[----:B0-----:R-:W-:-:S08]  /*1d40*/  DFMA R34, -R6, R4, 1 ;  /* 0x3ff000000622742b */ /* 0x001fd00000000104 */
[----:B------:R-:W-:-:S08]  /*1d50*/  DFMA R34, R34, R34, R34 ;  /* 0x000000222222722b */ /* 0x000fd00000000022 */
[----:B------:R-:W-:-:S08]  /*1d60*/  DFMA R34, R4, R34, R4 ;  /* 0x000000220422722b */ /* 0x000fd00000000004 */
[----:B------:R-:W-:-:S08]  /*1d70*/  DFMA R4, -R6, R34, 1 ;  /* 0x3ff000000604742b */ /* 0x000fd00000000122 */
[----:B------:R-:W-:-:S08]  /*1d80*/  DFMA R4, R34, R4, R34 ;  /* 0x000000042204722b */ /* 0x000fd00000000022 */
[----:B------:R-:W-:-:S08]  /*1d90*/  DMUL R4, R4, 2.2250738585072013831e-308 ;  /* 0x0010000004047828 */ /* 0x000fd00000000000 */
[----:B------:R-:W-:-:S08]  /*1da0*/  DFMA R32, -R32, R4, 1 ;  /* 0x3ff000002020742b */ /* 0x000fd00000000104 */
[----:B------:R-:W-:-:S08]  /*1db0*/  DFMA R32, R32, R32, R32 ;  /* 0x000000202020722b */ /* 0x000fd00000000020 */
[----:B------:R-:W-:Y:S01]  /*1dc0*/  DFMA R6, R4, R32, R4 ;  /* 0x000000200406722b */ /* 0x000fe20000000004 */
[----:B------:R-:W-:Y:S10]  /*1dd0*/  BRA `(.L_x_34) ;  /* 0x00000000002c7947 */ /* 0x000ff40003800000 */
.L_x_35:
[----:B------:R-:W-:-:S06]  /*1de0*/  DMUL R32, R32, 8.11296384146066816958e+31 ;  /* 0x4690000020207828 */ /* 0x000fcc0000000000 */
[----:B------:R-:W0:Y:S02]  /*1df0*/  MUFU.RCP64H R5, R33 ;  /* 0x0000002100057308 */ /* 0x000e240000001800 */
[----:B0-----:R-:W-:-:S08]  /*1e00*/  DFMA R6, -R32, R4, 1 ;  /* 0x3ff000002006742b */ /* 0x001fd00000000104 */
[----:B------:R-:W-:-:S08]  /*1e10*/  DFMA R6, R6, R6, R6 ;  /* 0x000000060606722b */ /* 0x000fd00000000006 */
[----:B------:R-:W-:-:S08]  /*1e20*/  DFMA R6, R4, R6, R4 ;  /* 0x000000060406722b */ /* 0x000fd00000000004 */
[----:B------:R-:W-:-:S08]  /*1e30*/  DFMA R4, -R32, R6, 1 ;  /* 0x3ff000002004742b */ /* 0x000fd00000000106 */
[----:B------:R-:W-:-:S08]  /*1e40*/  DFMA R4, R6, R4, R6 ;  /* 0x000000040604722b */ /* 0x000fd00000000006 */
[----:B------:R-:W-:Y:S01]  /*1e50*/  DMUL R6, R4, 8.11296384146066816958e+31 ;  /* 0x4690000004067828 */ /* 0x000fe20000000000 */
[----:B------:R-:W-:Y:S10]  /*1e60*/  BRA `(.L_x_34) ;  /* 0x0000000000087947 */ /* 0x000ff40003800000 */
.L_x_33:
[----:B------:R-:W-:Y:S01]  /*1e70*/  LOP3.LUT R7, R33, 0x80000, RZ, 0xfc, !PT ;  /* 0x0008000021077812 */ /* 0x000fe200078efcff */
[----:B------:R-:W-:-:S07]  /*1e80*/  IMAD.MOV.U32 R6, RZ, RZ, R32 ;  /* 0x000000ffff067224 */ /* 0x000fce00078e0020 */
.L_x_34:
[----:B------:R-:W-:Y:S05]  /*1e90*/  BSYNC.RECONVERGENT B1 ;  /* 0x0000000000017941 */ /* 0x000fea0003800200 */
.L_x_32:
[----:B------:R-:W-:Y:S02]  /*1ea0*/  IMAD.MOV.U32 R5, RZ, RZ, R7 ;  /* 0x000000ffff057224 */ /* 0x000fe400078e0007 */
[----:B------:R-:W-:Y:S01]  /*1eb0*/  HFMA2 R7, -RZ, RZ, 0, 0 ;  /* 0x00000000ff077431 */ /* 0x000fe200000001ff */
[----:B------:R-:W-:Y:S01]  /*1ec0*/  MOV R4, R6 ;  /* 0x0000000600047202 */ /* 0x000fe20000000f00 */
[----:B------:R-:W-:-:S04]  /*1ed0*/  IMAD.MOV.U32 R6, RZ, RZ, R2 ;  /* 0x000000ffff067224 */ /* 0x000fc800078e0002 */
[----:B------:R-:W-:Y:S05]  /*1ee0*/  RET.REL.NODEC R6 `(_Z19computeForcesKerneliPK7double3PS_) ;  /* 0xffffffe006447950 */ /* 0x000fea0003c3ffff */
        .weak           $__internal_1_$__cuda_sm20_dsqrt_rn_f64_mediumpath_v1
        .type           $__internal_1_$__cuda_sm20_dsqrt_rn_f64_mediumpath_v1,@function
        .size           $__internal_1_$__cuda_sm20_dsqrt_rn_f64_mediumpath_v1,(.L_x_42 - $__internal_1_$__cuda_sm20_dsqrt_rn_f64_mediumpath_v1)
$__internal_1_$__cuda_sm20_dsqrt_rn_f64_mediumpath_v1:
[----:B------:R-:W-:Y:S01]  /*1ef0*/  ISETP.GE.U32.AND P0, PT, R36, -0x3400000, PT ;  /* 0xfcc000002400780c */ /* 0x000fe20003f06070 */
[----:B------:R-:W-:-:S12]  /*1f00*/  BSSY.RECONVERGENT B1, `(.L_x_36) ;  /* 0x0000023000017945 */ /* 0x000fd80003800200 */
[----:B------:R-:W-:Y:S05]  /*1f10*/  @!P0 BRA `(.L_x_37) ;  /* 0x0000000000208947 */ /* 0x000fea0003800000 */
[----:B------:R-:W-:-:S10]  /*1f20*/  DFMA.RM R32, R32, R4, R34 ;  /* 0x000000042020722b */ /* 0x000fd40000004022 */
[----:B------:R-:W-:-:S05]  /*1f30*/  IADD3 R4, P0, PT, R32, 0x1, RZ ;  /* 0x0000000120047810 */ /* 0x000fca0007f1e0ff */
[----:B------:R-:W-:-:S06]  /*1f40*/  IMAD.X R5, RZ, RZ, R33, P0 ;  /* 0x000000ffff057224 */ /* 0x000fcc00000e0621 */
[----:B------:R-:W-:-:S08]  /*1f50*/  DFMA.RP R6, -R32, R4, R6 ;  /* 0x000000042006722b */ /* 0x000fd00000008106 */
[----:B------:R-:W-:-:S06]  /*1f60*/  DSETP.GT.AND P0, PT, R6, RZ, PT ;  /* 0x000000ff0600722a */ /* 0x000fcc0003f04000 */
[----:B------:R-:W-:Y:S02]  /*1f70*/  FSEL R4, R4, R32, P0 ;  /* 0x0000002004047208 */ /* 0x000fe40000000000 */
[----:B------:R-:W-:Y:S01]  /*1f80*/  FSEL R5, R5, R33, P0 ;  /* 0x0000002105057208 */ /* 0x000fe20000000000 */
[----:B------:R-:W-:Y:S06]  /*1f90*/  BRA `(.L_x_38) ;  /* 0x0000000000647947 */ /* 0x000fec0003800000 */
.L_x_37:
[----:B------:R-:W-:-:S14]  /*1fa0*/  DSETP.NE.AND P0, PT, R6, RZ, PT ;  /* 0x000000ff0600722a */ /* 0x000fdc0003f05000 */
[----:B------:R-:W-:Y:S05]  /*1fb0*/  @!P0 BRA `(.L_x_39) ;  /* 0x0000000000588947 */ /* 0x000fea0003800000 */
[----:B------:R-:W-:-:S13]  /*1fc0*/  ISETP.GE.AND P0, PT, R7, RZ, PT ;  /* 0x000000ff0700720c */ /* 0x000fda0003f06270 */
[----:B------:R-:W-:Y:S01]  /*1fd0*/  @!P0 IMAD.MOV.U32 R4, RZ, RZ, 0x0 ;  /* 0x00000000ff048424 */ /* 0x000fe200078e00ff */
[----:B------:R-:W-:Y:S01]  /*1fe0*/  @!P0 MOV R5, 0xfff80000 ;  /* 0xfff8000000058802 */ /* 0x000fe20000000f00 */
[----:B------:R-:W-:Y:S06]  /*1ff0*/  @!P0 BRA `(.L_x_38) ;  /* 0x00000000004c8947 */ /* 0x000fec0003800000 */
[----:B------:R-:W-:-:S13]  /*2000*/  ISETP.GT.AND P0, PT, R7, 0x7fefffff, PT ;  /* 0x7fefffff0700780c */ /* 0x000fda0003f04270 */
[----:B------:R-:W-:Y:S05]  /*2010*/  @P0 BRA `(.L_x_39) ;  /* 0x0000000000400947 */ /* 0x000fea0003800000 */
[----:B------:R-:W-:Y:S01]  /*2020*/  DMUL R34, R6, 8.11296384146066816958e+31 ;  /* 0x4690000006227828 */ /* 0x000fe20000000000 */
[----:B------:R-:W-:Y:S01]  /*2030*/  IMAD.MOV.U32 R32, RZ, RZ, RZ ;  /* 0x000000ffff207224 */ /* 0x000fe200078e00ff */
[----:B------:R-:W-:Y:S01]  /*2040*/  MOV R5, 0x3fd80000 ;  /* 0x3fd8000000057802 */ /* 0x000fe20000000f00 */
[----:B------:R-:W-:-:S03]  /*2050*/  IMAD.MOV.U32 R4, RZ, RZ, 0x0 ;  /* 0x00000000ff047424 */ /* 0x000fc600078e00ff */
[----:B------:R-:W0:Y:S02]  /*2060*/  MUFU.RSQ64H R33, R35 ;  /* 0x0000002300217308 */ /* 0x000e240000001c00 */
[----:B0-----:R-:W-:-:S08]  /*2070*/  DMUL R6, R32, R32 ;  /* 0x0000002020067228 */ /* 0x001fd00000000000 */
[----:B------:R-:W-:-:S08]  /*2080*/  DFMA R6, R34, -R6, 1 ;  /* 0x3ff000002206742b */ /* 0x000fd00000000806 */
[----:B------:R-:W-:Y:S02]  /*2090*/  DFMA R4, R6, R4, 0.5 ;  /* 0x3fe000000604742b */ /* 0x000fe40000000004 */
[----:B------:R-:W-:-:S08]  /*20a0*/  DMUL R6, R32, R6 ;  /* 0x0000000620067228 */ /* 0x000fd00000000000 */
[----:B------:R-:W-:-:S08]  /*20b0*/  DFMA R6, R4, R6, R32 ;  /* 0x000000060406722b */ /* 0x000fd00000000020 */
[----:B------:R-:W-:Y:S02]  /*20c0*/  DMUL R4, R34, R6 ;  /* 0x0000000622047228 */ /* 0x000fe40000000000 */
[----:B------:R-:W-:-:S06]  /*20d0*/  VIADD R7, R7, 0xfff00000 ;  /* 0xfff0000007077836 */ /* 0x000fcc0000000000 */
[----:B------:R-:W-:-:S08]  /*20e0*/  DFMA R32, R4, -R4, R34 ;  /* 0x800000040420722b */ /* 0x000fd00000000022 */
[----:B------:R-:W-:-:S10]  /*20f0*/  DFMA R4, R6, R32, R4 ;  /* 0x000000200604722b */ /* 0x000fd40000000004 */
[----:B------:R-:W-:Y:S01]  /*2100*/  VIADD R5, R5, 0xfcb00000 ;  /* 0xfcb0000005057836 */ /* 0x000fe20000000000 */
[----:B------:R-:W-:Y:S06]  /*2110*/  BRA `(.L_x_38) ;  /* 0x0000000000047947 */ /* 0x000fec0003800000 */
.L_x_39:
[----:B------:R-:W-:-:S11]  /*2120*/  DADD R4, R6, R6 ;  /* 0x0000000006047229 */ /* 0x000fd60000000006 */
.L_x_38:
[----:B------:R-:W-:Y:S05]  /*2130*/  BSYNC.RECONVERGENT B1 ;  /* 0x0000000000017941 */ /* 0x000fea0003800200 */
.L_x_36:
[----:B------:R-:W-:Y:S01]  /*2140*/  MOV R6, R2 ;  /* 0x0000000200067202 */ /* 0x000fe20000000f00 */
[----:B------:R-:W-:-:S04]  /*2150*/  IMAD.MOV.U32 R7, RZ, RZ, 0x0 ;  /* 0x00000000ff077424 */ /* 0x000fc800078e00ff */
[----:B------:R-:W-:Y:S05]  /*2160*/  RET.REL.NODEC R6 `(_Z19computeForcesKerneliPK7double3PS_) ;  /* 0xffffffdc06a47950 */ /* 0x000fea0003c3ffff */
.L_x_40:
[----:B------:R-:W-:-:S00]  /*2170*/  BRA `(.L_x_40) ;  /* 0xfffffffc00fc7947 */ /* 0x000fc0000383ffff */
[----:B------:R-:W-:-:S00]  /*2180*/  NOP ;  /* 0x0000000000007918 */ /* 0x000fc00000000000 */
[----:B------:R-:W-:-:S00]  /*2190*/  NOP ;  /* 0x0000000000007918 */ /* 0x000fc00000000000 */
[----:B------:R-:W-:-:S00]  /*21a0*/  NOP ;  /* 0x0000000000007918 */ /* 0x000fc00000000000 */
[----:B------:R-:W-:-:S00]  /*21b0*/  NOP ;  /* 0x0000000000007918 */ /* 0x000fc00000000000 */
[----:B------:R-:W-:-:S00]  /*21c0*/  NOP ;  /* 0x0000000000007918 */ /* 0x000fc00000000000 */
[----:B------:R-:W-:-:S00]  /*21d0*/  NOP ;  /* 0x0000000000007918 */ /* 0x000fc00000000000 */
[----:B------:R-:W-:-:S00]  /*21e0*/  NOP ;  /* 0x0000000000007918 */ /* 0x000fc00000000000 */
[----:B------:R-:W-:-:S00]  /*21f0*/  NOP ;  /* 0x0000000000007918 */ /* 0x000fc00000000000 */
.L_x_42:


//--------------------- .nv.shared.reserved.0     --------------------------
	.section	.nv.shared.reserved.0,"aw",@nobits
	.weak		__nv_reservedSMEM_offset_0_alias
	.size		__nv_reservedSMEM_offset_0_alias, 0, 64
	.other		__nv_reservedSMEM_offset_0_alias,@"STO_CUDA_RESERVED_SHARED STV_DEFAULT"
__nv_reservedSMEM_offset_0_alias:
	.zero		0
	.zero		64


//--------------------- .nv.constant0._Z19computeForcesKerneliPK7double3PS_ --------------------------
	.section	.nv.constant0._Z19computeForcesKerneliPK7double3PS_,"a",@progbits
	.sectionflags	@""
	.align	4
.nv.constant0._Z19computeForcesKerneliPK7double3PS_:
	.zero		920


//--------------------- SYMBOLS --------------------------

	.type		.nv.reservedSmem.offset0,@object
	.size		.nv.reservedSmem.offset0,0x4
